	.headerflags	@"EF_CUDA_TEXMODE_UNIFIED EF_CUDA_64BIT_ADDRESS EF_CUDA_ACCELERATORS EF_CUDA_SM90 EF_CUDA_VIRTUAL_SM(EF_CUDA_SM90)"
	.elftype	@"ET_EXEC"


//--------------------- .nv.info                  --------------------------
	.section	.nv.info,"",@"SHT_CUDA_INFO"
	.align	4


	//----- nvinfo : EIATTR_REGCOUNT
	.align		4
        /*0000*/ 	.byte	0x04, 0x2f
        /*0002*/ 	.short	(.L_3 - .L_2)
	.align		4
.L_2:
        /*0004*/ 	.word	index@(triton_poi_fused__native_batch_norm_legit_no_training_relu_51)
        /*0008*/ 	.word	0x00000020


	//----- nvinfo : EIATTR_MIN_STACK_SIZE
	.align		4
.L_3:
        /*000c*/ 	.byte	0x04, 0x12
        /*000e*/ 	.short	(.L_5 - .L_4)
	.align		4
.L_4:
        /*0010*/ 	.word	index@(triton_poi_fused__native_batch_norm_legit_no_training_relu_51)
        /*0014*/ 	.word	0x00000000


	//----- nvinfo : EIATTR_FRAME_SIZE
	.align		4
.L_5:
        /*0018*/ 	.byte	0x04, 0x11
        /*001a*/ 	.short	(.L_7 - .L_6)
	.align		4
.L_6:
        /*001c*/ 	.word	index@(triton_poi_fused__native_batch_norm_legit_no_training_relu_51)
        /*0020*/ 	.word	0x00000000


	//----- nvinfo : EIATTR_MIN_STACK_SIZE
	.align		4
.L_7:
        /*0024*/ 	.byte	0x04, 0x12
        /*0026*/ 	.short	(.L_9 - .L_8)
	.align		4
.L_8:
        /*0028*/ 	.word	index@(triton_poi_fused__native_batch_norm_legit_no_training_relu_51)
        /*002c*/ 	.word	0x00000000
.L_9:


//--------------------- .nv.info.triton_poi_fused__native_batch_norm_legit_no_training_relu_51 --------------------------
	.section	.nv.info.triton_poi_fused__native_batch_norm_legit_no_training_relu_51,"",@"SHT_CUDA_INFO"
	.sectionflags	@""
	.align	4


	//----- nvinfo : EIATTR_CUDA_API_VERSION
	.align		4
        /*0000*/ 	.byte	0x04, 0x37
        /*0002*/ 	.short	(.L_11 - .L_10)
.L_10:
        /*0004*/ 	.word	0x0000007c


	//----- nvinfo : EIATTR_KPARAM_INFO
	.align		4
.L_11:
        /*0008*/ 	.byte	0x04, 0x17
        /*000a*/ 	.short	(.L_13 - .L_12)
.L_12:
        /*000c*/ 	.word	0x00000000
        /*0010*/ 	.short	0x0006
        /*0012*/ 	.short	0x0030
        /*0014*/ 	.byte	0x00, 0xf0, 0x11, 0x00


	//----- nvinfo : EIATTR_KPARAM_INFO
	.align		4
.L_13:
        /*0018*/ 	.byte	0x04, 0x17
        /*001a*/ 	.short	(.L_15 - .L_14)
.L_14:
        /*001c*/ 	.word	0x00000000
        /*0020*/ 	.short	0x0005
        /*0022*/ 	.short	0x0028
        /*0024*/ 	.byte	0x00, 0xf4, 0x21, 0x00


	//----- nvinfo : EIATTR_KPARAM_INFO
	.align		4
.L_15:
        /*0028*/ 	.byte	0x04, 0x17
        /*002a*/ 	.short	(.L_17 - .L_16)
.L_16:
        /*002c*/ 	.word	0x00000000
        /*0030*/ 	.short	0x0004
        /*0032*/ 	.short	0x0020
        /*0034*/ 	.byte	0x00, 0xf4, 0x21, 0x00


	//----- nvinfo : EIATTR_KPARAM_INFO
	.align		4
.L_17:
        /*0038*/ 	.byte	0x04, 0x17
        /*003a*/ 	.short	(.L_19 - .L_18)
.L_18:
        /*003c*/ 	.word	0x00000000
        /*0040*/ 	.short	0x0003
        /*0042*/ 	.short	0x0018
        /*0044*/ 	.byte	0x00, 0xf4, 0x21, 0x00


	//----- nvinfo : EIATTR_KPARAM_INFO
	.align		4
.L_19:
        /*0048*/ 	.byte	0x04, 0x17
        /*004a*/ 	.short	(.L_21 - .L_20)
.L_20:
        /*004c*/ 	.word	0x00000000
        /*0050*/ 	.short	0x0002
        /*0052*/ 	.short	0x0010
        /*0054*/ 	.byte	0x00, 0xf4, 0x21, 0x00


	//----- nvinfo : EIATTR_KPARAM_INFO
	.align		4
.L_21:
        /*0058*/ 	.byte	0x04, 0x17
        /*005a*/ 	.short	(.L_23 - .L_22)
.L_22:
        /*005c*/ 	.word	0x00000000
        /*0060*/ 	.short	0x0001
        /*0062*/ 	.short	0x0008
        /*0064*/ 	.byte	0x00, 0xf4, 0x21, 0x00


	//----- nvinfo : EIATTR_KPARAM_INFO
	.align		4
.L_23:
        /*0068*/ 	.byte	0x04, 0x17
        /*006a*/ 	.short	(.L_25 - .L_24)
.L_24:
        /*006c*/ 	.word	0x00000000
        /*0070*/ 	.short	0x0000
        /*0072*/ 	.short	0x0000
        /*0074*/ 	.byte	0x00, 0xf4, 0x21, 0x00


	//----- nvinfo : EIATTR_SPARSE_MMA_MASK
	.align		4
.L_25:
        /*0078*/ 	.byte	0x03, 0x50
        /*007a*/ 	.short	0x0000


	//----- nvinfo : EIATTR_MAXREG_COUNT
	.align		4
        /*007c*/ 	.byte	0x03, 0x1b
        /*007e*/ 	.short	0x00ff


	//----- nvinfo : EIATTR_EXIT_INSTR_OFFSETS
	.align		4
        /*0080*/ 	.byte	0x04, 0x1c
        /*0082*/ 	.short	(.L_27 - .L_26)


	//   ....[0]....
.L_26:
        /*0084*/ 	.word	0x000006e0


	//----- nvinfo : EIATTR_REQNTID
	.align		4
.L_27:
        /*0088*/ 	.byte	0x04, 0x10
        /*008a*/ 	.short	(.L_29 - .L_28)
.L_28:
        /*008c*/ 	.word	0x00000080
        /*0090*/ 	.word	0x00000001
        /*0094*/ 	.word	0x00000001


	//----- nvinfo : EIATTR_CBANK_PARAM_SIZE
	.align		4
.L_29:
        /*0098*/ 	.byte	0x03, 0x19
        /*009a*/ 	.short	0x0034


	//----- nvinfo : EIATTR_PARAM_CBANK
	.align		4
        /*009c*/ 	.byte	0x04, 0x0a
        /*009e*/ 	.short	(.L_31 - .L_30)
	.align		4
.L_30:
        /*00a0*/ 	.word	index@(.nv.constant0.triton_poi_fused__native_batch_norm_legit_no_training_relu_51)
        /*00a4*/ 	.short	0x0210
        /*00a6*/ 	.short	0x0034


	//----- nvinfo : EIATTR_SW_WAR
	.align		4
.L_31:
        /*00a8*/ 	.byte	0x04, 0x36
        /*00aa*/ 	.short	(.L_33 - .L_32)
.L_32:
        /*00ac*/ 	.word	0x00000008
.L_33:


//--------------------- .nv.callgraph             --------------------------
	.section	.nv.callgraph,"",@"SHT_CUDA_CALLGRAPH"
	.align	4
	.sectionentsize	8
	.align		4
        /*0000*/ 	.word	0x00000000
	.align		4
        /*0004*/ 	.word	0xffffffff
	.align		4
        /*0008*/ 	.word	0x00000000
	.align		4
        /*000c*/ 	.word	0xfffffffe
	.align		4
        /*0010*/ 	.word	0x00000000
	.align		4
        /*0014*/ 	.word	0xfffffffd
	.align		4
        /*0018*/ 	.word	0x00000000
	.align		4
        /*001c*/ 	.word	0xfffffffc


//--------------------- .nv.constant4             --------------------------
	.section	.nv.constant4,"a",@progbits
	.align	8
	.align		8
.nv.constant4:
        /*0000*/ 	.dword	_$_str
	.align		8
        /*0008*/ 	.dword	_$_str_$_2


//--------------------- .text.triton_poi_fused__native_batch_norm_legit_no_training_relu_51 --------------------------
	.section	.text.triton_poi_fused__native_batch_norm_legit_no_training_relu_51,"ax",@progbits
	.align	128
        .global         triton_poi_fused__native_batch_norm_legit_no_training_relu_51
        .type           triton_poi_fused__native_batch_norm_legit_no_training_relu_51,@function
        .size           triton_poi_fused__native_batch_norm_legit_no_training_relu_51,(.L_x_1 - triton_poi_fused__native_batch_norm_legit_no_training_relu_51)
        .other          triton_poi_fused__native_batch_norm_legit_no_training_relu_51,@"STO_CUDA_ENTRY STV_DEFAULT"
triton_poi_fused__native_batch_norm_legit_no_training_relu_51:
.text.triton_poi_fused__native_batch_norm_legit_no_training_relu_51:
[----:B------:R-:W-:Y:S01]  /*0000*/  LDC R1, c[0x0][0x28] ;  /* 0x00000a00ff017b82 */ /* 0x000fe20000000800 */
[----:B------:R-:W1:Y:S01]  /*0010*/  S2R R0, SR_TID.X ;  /* 0x0000000000007919 */ /* 0x000e620000002100 */
[----:B------:R-:W-:-:S06]  /*0020*/  ULDC.64 UR4, c[0x0][0x208] ;  /* 0x0000820000047ab9 */ /* 0x000fcc0000000a00 */
[----:B------:R-:W2:Y:S01]  /*0030*/  LDC.64 R16, c[0x0][0x218] ;  /* 0x00008600ff107b82 */ /* 0x000ea20000000a00 */
[----:B------:R-:W3:Y:S07]  /*0040*/  S2R R5, SR_CTAID.X ;  /* 0x0000000000057919 */ /* 0x000eee0000002500 */
[----:B------:R-:W4:Y:S08]  /*0050*/  LDC.64 R14, c[0x0][0x210] ;  /* 0x00008400ff0e7b82 */ /* 0x000f300000000a00 */
[----:B------:R-:W5:Y:S01]  /*0060*/  LDC.64 R12, c[0x0][0x230] ;  /* 0x00008c00ff0c7b82 */ /* 0x000f620000000a00 */
[----:B-1----:R-:W-:-:S02]  /*0070*/  SHF.L.U32 R0, R0, 0x2, RZ ;  /* 0x0000000200007819 */ /* 0x002fc400000006ff */
[----:B---3--:R-:W-:Y:S02]  /*0080*/  SHF.R.S32.HI R3, RZ, 0x15, R5 ;  /* 0x00000015ff037819 */ /* 0x008fe40000011405 */
[----:B------:R-:W-:Y:S02]  /*0090*/  LOP3.LUT R0, R0, 0x1fc, RZ, 0xc0, !PT ;  /* 0x000001fc00007812 */ /* 0x000fe400078ec0ff */
[----:B------:R-:W-:Y:S02]  /*00a0*/  SGXT R3, R3, 0x1 ;  /* 0x000000010303781a */ /* 0x000fe40000000200 */
[----:B------:R-:W-:-:S04]  /*00b0*/  LEA R18, R5, R0, 0xa ;  /* 0x0000000005127211 */ /* 0x000fc800078e50ff */
[----:B------:R-:W-:Y:S02]  /*00c0*/  LEA.HI R0, R3, R18, RZ, 0xa ;  /* 0x0000001203007211 */ /* 0x000fe400078f50ff */
[----:B------:R-:W1:Y:S02]  /*00d0*/  LDC.64 R2, c[0x0][0x220] ;  /* 0x00008800ff027b82 */ /* 0x000e640000000a00 */
[----:B------:R-:W-:Y:S02]  /*00e0*/  SHF.R.S32.HI R23, RZ, 0xa, R0 ;  /* 0x0000000aff177819 */ /* 0x000fe40000011400 */
[----:B------:R-:W-:-:S03]  /*00f0*/  IADD3 R0, R0, 0x200, RZ ;  /* 0x0000020000007810 */ /* 0x000fc60007ffe0ff */
[----:B------:R-:W-:Y:S01]  /*0100*/  IMAD.HI R4, R23, 0x76b981db, RZ ;  /* 0x76b981db17047827 */ /* 0x000fe200078e02ff */
[----:B------:R-:W-:-:S04]  /*0110*/  SHF.R.S32.HI R0, RZ, 0xa, R0 ;  /* 0x0000000aff007819 */ /* 0x000fc80000011400 */
[----:B------:R-:W-:Y:S01]  /*0120*/  SHF.R.U32.HI R5, RZ, 0x1f, R4 ;  /* 0x0000001fff057819 */ /* 0x000fe20000011604 */
[----:B------:R-:W-:-:S03]  /*0130*/  IMAD.HI R6, R0, 0x76b981db, RZ ;  /* 0x76b981db00067827 */ /* 0x000fc600078e02ff */
[----:B------:R-:W-:Y:S02]  /*0140*/  LEA.HI.SX32 R4, R4, R5, 0x19 ;  /* 0x0000000504047211 */ /* 0x000fe400078fcaff */
[----:B------:R-:W-:-:S03]  /*0150*/  SHF.R.U32.HI R5, RZ, 0x1f, R6 ;  /* 0x0000001fff057819 */ /* 0x000fc60000011606 */
[----:B------:R-:W-:Y:S01]  /*0160*/  IMAD R23, R4, -0x114, R23 ;  /* 0xfffffeec04177824 */ /* 0x000fe200078e0217 */
[----:B------:R-:W-:-:S03]  /*0170*/  LEA.HI.SX32 R5, R6, R5, 0x19 ;  /* 0x0000000506057211 */ /* 0x000fc600078fcaff */
[----:B-1----:R-:W-:-:S04]  /*0180*/  IMAD.WIDE R8, R23, 0x4, R2 ;  /* 0x0000000417087825 */ /* 0x002fc800078e0202 */
[----:B------:R-:W-:Y:S01]  /*0190*/  IMAD R19, R5, -0x114, R0 ;  /* 0xfffffeec05137824 */ /* 0x000fe200078e0200 */
[----:B------:R-:W3:Y:S03]  /*01a0*/  LDG.E.EL R20, desc[UR4][R8.64] ;  /* 0x0000000408147981 */ /* 0x000ee6000c2e1900 */
[----:B------:R-:W-:Y:S02]  /*01b0*/  IMAD.WIDE R10, R19, 0x4, R2 ;  /* 0x00000004130a7825 */ /* 0x000fe400078e0202 */
[----:B------:R-:W1:Y:S03]  /*01c0*/  LDC.64 R2, c[0x0][0x228] ;  /* 0x00008a00ff027b82 */ /* 0x000e660000000a00 */
[----:B------:R-:W3:Y:S01]  /*01d0*/  LDG.E.EL R21, desc[UR4][R10.64] ;  /* 0x000000040a157981 */ /* 0x000ee2000c2e1900 */
[----:B--2---:R-:W-:-:S04]  /*01e0*/  IMAD.WIDE R26, R23, 0x4, R16 ;  /* 0x00000004171a7825 */ /* 0x004fc800078e0210 */
[----:B----4-:R-:W-:Y:S01]  /*01f0*/  IMAD.WIDE R14, R18, 0x4, R14 ;  /* 0x00000004120e7825 */ /* 0x010fe200078e020e */
[----:B------:R-:W2:Y:S04]  /*0200*/  LDG.E.EL R0, desc[UR4][R26.64] ;  /* 0x000000041a007981 */ /* 0x000ea8000c2e1900 */
[----:B------:R-:W2:Y:S01]  /*0210*/  LDG.E.128 R4, desc[UR4][R14.64] ;  /* 0x000000040e047981 */ /* 0x000ea2000c1e1d00 */
[----:B------:R-:W-:-:S03]  /*0220*/  IMAD.WIDE R16, R19, 0x4, R16 ;  /* 0x0000000413107825 */ /* 0x000fc600078e0210 */
[----:B------:R-:W4:Y:S04]  /*0230*/  LDG.E.128 R8, desc[UR4][R14.64+0x800] ;  /* 0x000800040e087981 */ /* 0x000f28000c1e1d00 */
[----:B------:R-:W4:Y:S01]  /*0240*/  LDG.E.EL R16, desc[UR4][R16.64] ;  /* 0x0000000410107981 */ /* 0x000f22000c2e1900 */
[----:B01----:R-:W-:-:S04]  /*0250*/  IMAD.WIDE R24, R23, 0x4, R2 ;  /* 0x0000000417187825 */ /* 0x003fc800078e0202 */
[----:B-----5:R-:W-:Y:S02]  /*0260*/  IMAD.WIDE R22, R23, 0x4, R12 ;  /* 0x0000000417167825 */ /* 0x020fe400078e020c */
[----:B------:R-:W5:Y:S04]  /*0270*/  LDG.E.EL R24, desc[UR4][R24.64] ;  /* 0x0000000418187981 */ /* 0x000f68000c2e1900 */
[----:B------:R-:W5:Y:S01]  /*0280*/  LDG.E.EL R23, desc[UR4][R22.64] ;  /* 0x0000000416177981 */ /* 0x000f62000c2e1900 */
[----:B------:R-:W-:-:S04]  /*0290*/  IMAD.WIDE R2, R19, 0x4, R2 ;  /* 0x0000000413027825 */ /* 0x000fc800078e0202 */
[----:B------:R-:W-:Y:S02]  /*02a0*/  IMAD.WIDE R28, R19, 0x4, R12 ;  /* 0x00000004131c7825 */ /* 0x000fe400078e020c */
[----:B------:R0:W4:Y:S04]  /*02b0*/  LDG.E.EL R12, desc[UR4][R2.64] ;  /* 0x00000004020c7981 */ /* 0x000128000c2e1900 */
[----:B------:R-:W4:Y:S01]  /*02c0*/  LDG.E.EL R13, desc[UR4][R28.64] ;  /* 0x000000041c0d7981 */ /* 0x000f22000c2e1900 */
[----:B0-----:R-:W-:Y:S01]  /*02d0*/  HFMA2.MMA R3, -RZ, RZ, 1.625, 0 ;  /* 0x3e800000ff037435 */ /* 0x001fe200000001ff */
[----:B---3--:R-:W-:-:S04]  /*02e0*/  FADD R20, R20, 9.9999997473787516356e-06 ;  /* 0x3727c5ac14147421 */ /* 0x008fc80000000000 */
[----:B------:R-:W0:Y:S01]  /*02f0*/  MUFU.SQRT R19, R20 ;  /* 0x0000001400137308 */ /* 0x000e220000002000 */
[----:B------:R-:W-:-:S07]  /*0300*/  FADD R21, R21, 9.9999997473787516356e-06 ;  /* 0x3727c5ac15157421 */ /* 0x000fce0000000000 */
[----:B------:R-:W1:Y:S01]  /*0310*/  MUFU.SQRT R25, R21 ;  /* 0x0000001500197308 */ /* 0x000e620000002000 */
[C---:B0-----:R-:W-:Y:S02]  /*0320*/  FSETP.GT.AND P0, PT, R19.reuse, 8.50705917302346158658e+37, PT ;  /* 0x7e8000001300780b */ /* 0x041fe40003f04000 */
[----:B------:R-:W-:Y:S02]  /*0330*/  FSETP.GEU.AND P2, PT, R19, 1.175494350822287508e-38, PT ;  /* 0x008000001300780b */ /* 0x000fe40003f4e000 */
[C---:B-1----:R-:W-:Y:S02]  /*0340*/  FSETP.GT.AND P1, PT, R25.reuse, 8.50705917302346158658e+37, PT ;  /* 0x7e8000001900780b */ /* 0x042fe40003f24000 */
[----:B------:R-:W-:-:S07]  /*0350*/  FSETP.GEU.AND P3, PT, R25, 1.175494350822287508e-38, PT ;  /* 0x008000001900780b */ /* 0x000fce0003f6e000 */
[----:B------:R-:W-:-:S04]  /*0360*/  @P0 FMUL R19, R19, 0.25 ;  /* 0x3e80000013130820 */ /* 0x000fc80000400000 */
[----:B------:R-:W-:Y:S01]  /*0370*/  @!P2 FMUL R19, R19, 16777216 ;  /* 0x4b8000001313a820 */ /* 0x000fe20000400000 */
[----:B------:R-:W-:-:S05]  /*0380*/  @P1 FMUL R25, R25, 0.25 ;  /* 0x3e80000019191820 */ /* 0x000fca0000400000 */
[----:B------:R-:W0:Y:S01]  /*0390*/  MUFU.RCP R19, R19 ;  /* 0x0000001300137308 */ /* 0x000e220000001000 */
[----:B------:R-:W-:Y:S01]  /*03a0*/  @!P3 FMUL R25, R25, 16777216 ;  /* 0x4b8000001919b820 */ /* 0x000fe20000400000 */
[----:B------:R-:W-:-:S06]  /*03b0*/  FSEL R2, R3, 1, P0 ;  /* 0x3f80000003027808 */ /* 0x000fcc0000000000 */
[----:B------:R-:W1:Y:S01]  /*03c0*/  MUFU.RCP R14, R25 ;  /* 0x00000019000e7308 */ /* 0x000e620000001000 */
[----:B------:R-:W-:Y:S01]  /*03d0*/  FSEL R3, R3, 1, P1 ;  /* 0x3f80000003037808 */ /* 0x000fe20000800000 */
[----:B------:R-:W-:Y:S01]  /*03e0*/  @!P2 FMUL R2, R2, 16777216 ;  /* 0x4b8000000202a820 */ /* 0x000fe20000400000 */
[----:B--2---:R-:W-:-:S03]  /*03f0*/  FADD R4, R4, -R0 ;  /* 0x8000000004047221 */ /* 0x004fc60000000000 */
[----:B------:R-:W-:Y:S01]  /*0400*/  @!P3 FMUL R3, R3, 16777216 ;  /* 0x4b8000000303b820 */ /* 0x000fe20000400000 */
[----:B0-----:R-:W-:Y:S01]  /*0410*/  FMUL R15, R19, R2 ;  /* 0x00000002130f7220 */ /* 0x001fe20000400000 */
[--C-:B------:R-:W-:Y:S01]  /*0420*/  FADD R20, R5, -R0.reuse ;  /* 0x8000000005147221 */ /* 0x100fe20000000000 */
[--C-:B------:R-:W-:Y:S01]  /*0430*/  FADD R6, R6, -R0.reuse ;  /* 0x8000000006067221 */ /* 0x100fe20000000000 */
[----:B------:R-:W-:Y:S01]  /*0440*/  FADD R0, R7, -R0 ;  /* 0x8000000007007221 */ /* 0x000fe20000000000 */
[C---:B------:R-:W-:Y:S01]  /*0450*/  FMUL R5, R15.reuse, R4 ;  /* 0x000000040f057220 */ /* 0x040fe20000400000 */
[C---:B------:R-:W-:Y:S01]  /*0460*/  FMUL R4, R15.reuse, R20 ;  /* 0x000000140f047220 */ /* 0x040fe20000400000 */
[----:B-1----:R-:W-:Y:S02]  /*0470*/  FMUL R14, R14, R3 ;  /* 0x000000030e0e7220 */ /* 0x002fe40000400000 */
[----:B------:R-:W0:Y:S01]  /*0480*/  LDC.64 R2, c[0x0][0x238] ;  /* 0x00008e00ff027b82 */ /* 0x000e220000000a00 */
[C---:B------:R-:W-:Y:S01]  /*0490*/  FMUL R20, R15.reuse, R6 ;  /* 0x000000060f147220 */ /* 0x040fe20000400000 */
[----:B------:R-:W-:Y:S01]  /*04a0*/  FMUL R6, R15, R0 ;  /* 0x000000000f067220 */ /* 0x000fe20000400000 */
[--C-:B----4-:R-:W-:Y:S01]  /*04b0*/  FADD R7, R8, -R16.reuse ;  /* 0x8000001008077221 */ /* 0x110fe20000000000 */
[--C-:B------:R-:W-:Y:S01]  /*04c0*/  FADD R9, R9, -R16.reuse ;  /* 0x8000001009097221 */ /* 0x100fe20000000000 */
[--C-:B------:R-:W-:Y:S01]  /*04d0*/  FADD R15, R10, -R16.reuse ;  /* 0x800000100a0f7221 */ /* 0x100fe20000000000 */
[C-C-:B-----5:R-:W-:Y:S01]  /*04e0*/  FFMA R0, R24.reuse, R5, R23.reuse ;  /* 0x0000000518007223 */ /* 0x160fe20000000017 */
[----:B------:R-:W-:Y:S01]  /*04f0*/  FADD R11, R11, -R16 ;  /* 0x800000100b0b7221 */ /* 0x000fe20000000000 */
[C-C-:B------:R-:W-:Y:S01]  /*0500*/  FFMA R4, R24.reuse, R4, R23.reuse ;  /* 0x0000000418047223 */ /* 0x140fe20000000017 */
[C-C-:B------:R-:W-:Y:S01]  /*0510*/  FFMA R5, R24.reuse, R20, R23.reuse ;  /* 0x0000001418057223 */ /* 0x140fe20000000017 */
[----:B------:R-:W-:Y:S01]  /*0520*/  FFMA R23, R24, R6, R23 ;  /* 0x0000000618177223 */ /* 0x000fe20000000017 */
[C---:B------:R-:W-:Y:S01]  /*0530*/  FMUL R7, R14.reuse, R7 ;  /* 0x000000070e077220 */ /* 0x040fe20000400000 */
[C---:B------:R-:W-:Y:S01]  /*0540*/  FMUL R8, R14.reuse, R9 ;  /* 0x000000090e087220 */ /* 0x040fe20000400000 */
[C---:B------:R-:W-:Y:S01]  /*0550*/  FMUL R6, R14.reuse, R15 ;  /* 0x0000000f0e067220 */ /* 0x040fe20000400000 */
[----:B------:R-:W-:Y:S01]  /*0560*/  FMUL R14, R14, R11 ;  /* 0x0000000b0e0e7220 */ /* 0x000fe20000400000 */
[C-C-:B------:R-:W-:Y:S01]  /*0570*/  FFMA R9, R12.reuse, R7, R13.reuse ;  /* 0x000000070c097223 */ /* 0x140fe2000000000d */
[C-C-:B------:R-:W-:Y:S01]  /*0580*/  FFMA R8, R12.reuse, R8, R13.reuse ;  /* 0x000000080c087223 */ /* 0x140fe2000000000d */
[C-C-:B------:R-:W-:Y:S01]  /*0590*/  FFMA R10, R12.reuse, R6, R13.reuse ;  /* 0x000000060c0a7223 */ /* 0x140fe2000000000d */
[----:B------:R-:W-:Y:S01]  /*05a0*/  FFMA R14, R12, R14, R13 ;  /* 0x0000000e0c0e7223 */ /* 0x000fe2000000000d */
[----:B------:R-:W-:-:S02]  /*05b0*/  FSETP.GEU.AND P6, PT, R23, RZ, PT ;  /* 0x000000ff1700720b */ /* 0x000fc40003fce000 */
[----:B------:R-:W-:Y:S02]  /*05c0*/  FSETP.GEU.AND P0, PT, R5, RZ, PT ;  /* 0x000000ff0500720b */ /* 0x000fe40003f0e000 */
[----:B------:R-:W-:Y:S02]  /*05d0*/  FSETP.GEU.AND P1, PT, R4, RZ, PT ;  /* 0x000000ff0400720b */ /* 0x000fe40003f2e000 */
[----:B------:R-:W-:Y:S02]  /*05e0*/  FSETP.GEU.AND P3, PT, R14, RZ, PT ;  /* 0x000000ff0e00720b */ /* 0x000fe40003f6e000 */
[----:B------:R-:W-:Y:S02]  /*05f0*/  SEL R7, R23, RZ, P6 ;  /* 0x000000ff17077207 */ /* 0x000fe40003000000 */
[----:B------:R-:W-:Y:S02]  /*0600*/  FSETP.GEU.AND P2, PT, R0, RZ, PT ;  /* 0x000000ff0000720b */ /* 0x000fe40003f4e000 */
[----:B------:R-:W-:-:S02]  /*0610*/  FSETP.GEU.AND P4, PT, R10, RZ, PT ;  /* 0x000000ff0a00720b */ /* 0x000fc40003f8e000 */
[----:B------:R-:W-:Y:S02]  /*0620*/  FSETP.GEU.AND P5, PT, R9, RZ, PT ;  /* 0x000000ff0900720b */ /* 0x000fe40003fae000 */
[----:B------:R-:W-:Y:S02]  /*0630*/  FSETP.GEU.AND P6, PT, R8, RZ, PT ;  /* 0x000000ff0800720b */ /* 0x000fe40003fce000 */
[----:B------:R-:W-:Y:S01]  /*0640*/  SEL R6, R5, RZ, P0 ;  /* 0x000000ff05067207 */ /* 0x000fe20000000000 */
[----:B0-----:R-:W-:Y:S01]  /*0650*/  IMAD.WIDE R2, R18, 0x4, R2 ;  /* 0x0000000412027825 */ /* 0x001fe200078e0202 */
[----:B------:R-:W-:Y:S02]  /*0660*/  SEL R5, R4, RZ, P1 ;  /* 0x000000ff04057207 */ /* 0x000fe40000800000 */
[----:B------:R-:W-:Y:S02]  /*0670*/  SEL R15, R14, RZ, P3 ;  /* 0x000000ff0e0f7207 */ /* 0x000fe40001800000 */
[----:B------:R-:W-:-:S02]  /*0680*/  SEL R4, R0, RZ, P2 ;  /* 0x000000ff00047207 */ /* 0x000fc40001000000 */
[----:B------:R-:W-:Y:S02]  /*0690*/  SEL R14, R10, RZ, P4 ;  /* 0x000000ff0a0e7207 */ /* 0x000fe40002000000 */
[----:B------:R-:W-:Y:S02]  /*06a0*/  SEL R12, R9, RZ, P5 ;  /* 0x000000ff090c7207 */ /* 0x000fe40002800000 */
[----:B------:R-:W-:Y:S01]  /*06b0*/  SEL R13, R8, RZ, P6 ;  /* 0x000000ff080d7207 */ /* 0x000fe20003000000 */
[----:B------:R-:W-:Y:S04]  /*06c0*/  STG.E.128 desc[UR4][R2.64], R4 ;  /* 0x0000000402007986 */ /* 0x000fe8000c101d04 */
[----:B------:R-:W-:Y:S01]  /*06d0*/  STG.E.128 desc[UR4][R2.64+0x800], R12 ;  /* 0x0008000c02007986 */ /* 0x000fe2000c101d04 */
[----:B------:R-:W-:Y:S05]  /*06e0*/  EXIT ;  /* 0x000000000000794d */ /* 0x000fea0003800000 */
.L_x_0:
[----:B------:R-:W-:-:S00]  /*06f0*/  BRA `(.L_x_0) ;  /* 0xfffffffc00fc7947 */ /* 0x000fc0000383ffff */
[----:B------:R-:W-:-:S00]  /*0700*/  NOP ;  /* 0x0000000000007918 */ /* 0x000fc00000000000 */
[----:B------:R-:W-:-:S00]  /*0710*/  NOP ;  /* 0x0000000000007918 */ /* 0x000fc00000000000 */
[----:B------:R-:W-:-:S00]  /*0720*/  NOP ;  /* 0x0000000000007918 */ /* 0x000fc00000000000 */
[----:B------:R-:W-:-:S00]  /*0730*/  NOP ;  /* 0x0000000000007918 */ /* 0x000fc00000000000 */
[----:B------:R-:W-:-:S00]  /*0740*/  NOP ;  /* 0x0000000000007918 */ /* 0x000fc00000000000 */
[----:B------:R-:W-:-:S00]  /*0750*/  NOP ;  /* 0x0000000000007918 */ /* 0x000fc00000000000 */
[----:B------:R-:W-:-:S00]  /*0760*/  NOP ;  /* 0x0000000000007918 */ /* 0x000fc00000000000 */
[----:B------:R-:W-:-:S00]  /*0770*/  NOP ;  /* 0x0000000000007918 */ /* 0x000fc00000000000 */
.L_x_1:


//--------------------- .nv.global.init           --------------------------
	.section	.nv.global.init,"aw",@progbits
.nv.global.init:
	.type		_$_str,@object
	.size		_$_str,(_$_str_$_2 - _$_str)
_$_str:
        /*0000*/ 	.byte	0x5f, 0x5f, 0x43, 0x55, 0x44, 0x41, 0x5f, 0x46, 0x54, 0x5a, 0x00
	.type		_$_str_$_2,@object
	.size		_$_str_$_2,(.L_1 - _$_str_$_2)
_$_str_$_2:
        /*000b*/ 	.byte	0x5f, 0x5f, 0x43, 0x55, 0x44, 0x41, 0x5f, 0x50, 0x52, 0x45, 0x43, 0x5f, 0x53, 0x51, 0x52, 0x54
        /*001b*/ 	.byte	0x00
.L_1:


//--------------------- .nv.constant0.triton_poi_fused__native_batch_norm_legit_no_training_relu_51 --------------------------
	.section	.nv.constant0.triton_poi_fused__native_batch_norm_legit_no_training_relu_51,"a",@progbits
	.sectionflags	@""
	.align	4
.nv.constant0.triton_poi_fused__native_batch_norm_legit_no_training_relu_51:
	.zero		580
